	.headerflags	@"EF_CUDA_TEXMODE_UNIFIED EF_CUDA_64BIT_ADDRESS EF_CUDA_ACCELERATORS EF_CUDA_SM90 EF_CUDA_VIRTUAL_SM(EF_CUDA_SM90)"
	.elftype	@"ET_EXEC"


//--------------------- .nv.info                  --------------------------
	.section	.nv.info,"",@"SHT_CUDA_INFO"
	.align	4


	//----- nvinfo : EIATTR_REGCOUNT
	.align		4
        /*0000*/ 	.byte	0x04, 0x2f
        /*0002*/ 	.short	(.L_3 - .L_2)
	.align		4
.L_2:
        /*0004*/ 	.word	index@(triton_poi_fused__native_batch_norm_legit_no_training_add_convolution_relu_14)
        /*0008*/ 	.word	0x00000016


	//----- nvinfo : EIATTR_MIN_STACK_SIZE
	.align		4
.L_3:
        /*000c*/ 	.byte	0x04, 0x12
        /*000e*/ 	.short	(.L_5 - .L_4)
	.align		4
.L_4:
        /*0010*/ 	.word	index@(triton_poi_fused__native_batch_norm_legit_no_training_add_convolution_relu_14)
        /*0014*/ 	.word	0x00000000


	//----- nvinfo : EIATTR_FRAME_SIZE
	.align		4
.L_5:
        /*0018*/ 	.byte	0x04, 0x11
        /*001a*/ 	.short	(.L_7 - .L_6)
	.align		4
.L_6:
        /*001c*/ 	.word	index@(triton_poi_fused__native_batch_norm_legit_no_training_add_convolution_relu_14)
        /*0020*/ 	.word	0x00000000


	//----- nvinfo : EIATTR_MIN_STACK_SIZE
	.align		4
.L_7:
        /*0024*/ 	.byte	0x04, 0x12
        /*0026*/ 	.short	(.L_9 - .L_8)
	.align		4
.L_8:
        /*0028*/ 	.word	index@(triton_poi_fused__native_batch_norm_legit_no_training_add_convolution_relu_14)
        /*002c*/ 	.word	0x00000000
.L_9:


//--------------------- .nv.info.triton_poi_fused__native_batch_norm_legit_no_training_add_convolution_relu_14 --------------------------
	.section	.nv.info.triton_poi_fused__native_batch_norm_legit_no_training_add_convolution_relu_14,"",@"SHT_CUDA_INFO"
	.sectionflags	@""
	.align	4


	//----- nvinfo : EIATTR_CUDA_API_VERSION
	.align		4
        /*0000*/ 	.byte	0x04, 0x37
        /*0002*/ 	.short	(.L_11 - .L_10)
.L_10:
        /*0004*/ 	.word	0x0000007c


	//----- nvinfo : EIATTR_KPARAM_INFO
	.align		4
.L_11:
        /*0008*/ 	.byte	0x04, 0x17
        /*000a*/ 	.short	(.L_13 - .L_12)
.L_12:
        /*000c*/ 	.word	0x00000000
        /*0010*/ 	.short	0x0008
        /*0012*/ 	.short	0x0040
        /*0014*/ 	.byte	0x00, 0xf0, 0x11, 0x00


	//----- nvinfo : EIATTR_KPARAM_INFO
	.align		4
.L_13:
        /*0018*/ 	.byte	0x04, 0x17
        /*001a*/ 	.short	(.L_15 - .L_14)
.L_14:
        /*001c*/ 	.word	0x00000000
        /*0020*/ 	.short	0x0007
        /*0022*/ 	.short	0x0038
        /*0024*/ 	.byte	0x00, 0xf4, 0x21, 0x00


	//----- nvinfo : EIATTR_KPARAM_INFO
	.align		4
.L_15:
        /*0028*/ 	.byte	0x04, 0x17
        /*002a*/ 	.short	(.L_17 - .L_16)
.L_16:
        /*002c*/ 	.word	0x00000000
        /*0030*/ 	.short	0x0006
        /*0032*/ 	.short	0x0030
        /*0034*/ 	.byte	0x00, 0xf4, 0x21, 0x00


	//----- nvinfo : EIATTR_KPARAM_INFO
	.align		4
.L_17:
        /*0038*/ 	.byte	0x04, 0x17
        /*003a*/ 	.short	(.L_19 - .L_18)
.L_18:
        /*003c*/ 	.word	0x00000000
        /*0040*/ 	.short	0x0005
        /*0042*/ 	.short	0x0028
        /*0044*/ 	.byte	0x00, 0xf4, 0x21, 0x00


	//----- nvinfo : EIATTR_KPARAM_INFO
	.align		4
.L_19:
        /*0048*/ 	.byte	0x04, 0x17
        /*004a*/ 	.short	(.L_21 - .L_20)
.L_20:
        /*004c*/ 	.word	0x00000000
        /*0050*/ 	.short	0x0004
        /*0052*/ 	.short	0x0020
        /*0054*/ 	.byte	0x00, 0xf4, 0x21, 0x00


	//----- nvinfo : EIATTR_KPARAM_INFO
	.align		4
.L_21:
        /*0058*/ 	.byte	0x04, 0x17
        /*005a*/ 	.short	(.L_23 - .L_22)
.L_22:
        /*005c*/ 	.word	0x00000000
        /*0060*/ 	.short	0x0003
        /*0062*/ 	.short	0x0018
        /*0064*/ 	.byte	0x00, 0xf4, 0x21, 0x00


	//----- nvinfo : EIATTR_KPARAM_INFO
	.align		4
.L_23:
        /*0068*/ 	.byte	0x04, 0x17
        /*006a*/ 	.short	(.L_25 - .L_24)
.L_24:
        /*006c*/ 	.word	0x00000000
        /*0070*/ 	.short	0x0002
        /*0072*/ 	.short	0x0010
        /*0074*/ 	.byte	0x00, 0xf4, 0x21, 0x00


	//----- nvinfo : EIATTR_KPARAM_INFO
	.align		4
.L_25:
        /*0078*/ 	.byte	0x04, 0x17
        /*007a*/ 	.short	(.L_27 - .L_26)
.L_26:
        /*007c*/ 	.word	0x00000000
        /*0080*/ 	.short	0x0001
        /*0082*/ 	.short	0x0008
        /*0084*/ 	.byte	0x00, 0xf4, 0x21, 0x00


	//----- nvinfo : EIATTR_KPARAM_INFO
	.align		4
.L_27:
        /*0088*/ 	.byte	0x04, 0x17
        /*008a*/ 	.short	(.L_29 - .L_28)
.L_28:
        /*008c*/ 	.word	0x00000000
        /*0090*/ 	.short	0x0000
        /*0092*/ 	.short	0x0000
        /*0094*/ 	.byte	0x00, 0xf4, 0x21, 0x00


	//----- nvinfo : EIATTR_SPARSE_MMA_MASK
	.align		4
.L_29:
        /*0098*/ 	.byte	0x03, 0x50
        /*009a*/ 	.short	0x0000


	//----- nvinfo : EIATTR_MAXREG_COUNT
	.align		4
        /*009c*/ 	.byte	0x03, 0x1b
        /*009e*/ 	.short	0x00ff


	//----- nvinfo : EIATTR_EXIT_INSTR_OFFSETS
	.align		4
        /*00a0*/ 	.byte	0x04, 0x1c
        /*00a2*/ 	.short	(.L_31 - .L_30)


	//   ....[0]....
.L_30:
        /*00a4*/ 	.word	0x00000380


	//----- nvinfo : EIATTR_REQNTID
	.align		4
.L_31:
        /*00a8*/ 	.byte	0x04, 0x10
        /*00aa*/ 	.short	(.L_33 - .L_32)
.L_32:
        /*00ac*/ 	.word	0x00000080
        /*00b0*/ 	.word	0x00000001
        /*00b4*/ 	.word	0x00000001


	//----- nvinfo : EIATTR_CBANK_PARAM_SIZE
	.align		4
.L_33:
        /*00b8*/ 	.byte	0x03, 0x19
        /*00ba*/ 	.short	0x0044


	//----- nvinfo : EIATTR_PARAM_CBANK
	.align		4
        /*00bc*/ 	.byte	0x04, 0x0a
        /*00be*/ 	.short	(.L_35 - .L_34)
	.align		4
.L_34:
        /*00c0*/ 	.word	index@(.nv.constant0.triton_poi_fused__native_batch_norm_legit_no_training_add_convolution_relu_14)
        /*00c4*/ 	.short	0x0210
        /*00c6*/ 	.short	0x0044


	//----- nvinfo : EIATTR_SW_WAR
	.align		4
.L_35:
        /*00c8*/ 	.byte	0x04, 0x36
        /*00ca*/ 	.short	(.L_37 - .L_36)
.L_36:
        /*00cc*/ 	.word	0x00000008
.L_37:


//--------------------- .nv.callgraph             --------------------------
	.section	.nv.callgraph,"",@"SHT_CUDA_CALLGRAPH"
	.align	4
	.sectionentsize	8
	.align		4
        /*0000*/ 	.word	0x00000000
	.align		4
        /*0004*/ 	.word	0xffffffff
	.align		4
        /*0008*/ 	.word	0x00000000
	.align		4
        /*000c*/ 	.word	0xfffffffe
	.align		4
        /*0010*/ 	.word	0x00000000
	.align		4
        /*0014*/ 	.word	0xfffffffd
	.align		4
        /*0018*/ 	.word	0x00000000
	.align		4
        /*001c*/ 	.word	0xfffffffc


//--------------------- .nv.constant4             --------------------------
	.section	.nv.constant4,"a",@progbits
	.align	8
	.align		8
.nv.constant4:
        /*0000*/ 	.dword	_$_str
	.align		8
        /*0008*/ 	.dword	_$_str_$_2


//--------------------- .text.triton_poi_fused__native_batch_norm_legit_no_training_add_convolution_relu_14 --------------------------
	.section	.text.triton_poi_fused__native_batch_norm_legit_no_training_add_convolution_relu_14,"ax",@progbits
	.align	128
        .global         triton_poi_fused__native_batch_norm_legit_no_training_add_convolution_relu_14
        .type           triton_poi_fused__native_batch_norm_legit_no_training_add_convolution_relu_14,@function
        .size           triton_poi_fused__native_batch_norm_legit_no_training_add_convolution_relu_14,(.L_x_1 - triton_poi_fused__native_batch_norm_legit_no_training_add_convolution_relu_14)
        .other          triton_poi_fused__native_batch_norm_legit_no_training_add_convolution_relu_14,@"STO_CUDA_ENTRY STV_DEFAULT"
triton_poi_fused__native_batch_norm_legit_no_training_add_convolution_relu_14:
.text.triton_poi_fused__native_batch_norm_legit_no_training_add_convolution_relu_14:
[----:B------:R-:W-:Y:S01]  /*0000*/  LDC R1, c[0x0][0x28] ;  /* 0x00000a00ff017b82 */ /* 0x000fe20000000800 */
[----:B------:R-:W1:Y:S07]  /*0010*/  S2R R0, SR_TID.X ;  /* 0x0000000000007919 */ /* 0x000e6e0000002100 */
[----:B------:R-:W2:Y:S01]  /*0020*/  LDC.64 R14, c[0x0][0x230] ;  /* 0x00008c00ff0e7b82 */ /* 0x000ea20000000a00 */
[----:B------:R-:W-:Y:S01]  /*0030*/  ULDC.64 UR4, c[0x0][0x208] ;  /* 0x0000820000047ab9 */ /* 0x000fe20000000a00 */
[----:B------:R-:W3:Y:S06]  /*0040*/  S2R R3, SR_CTAID.X ;  /* 0x0000000000037919 */ /* 0x000eec0000002500 */
[----:B------:R-:W4:Y:S08]  /*0050*/  LDC.64 R16, c[0x0][0x218] ;  /* 0x00008600ff107b82 */ /* 0x000f300000000a00 */
[----:B------:R-:W5:Y:S08]  /*0060*/  LDC.64 R18, c[0x0][0x228] ;  /* 0x00008a00ff127b82 */ /* 0x000f700000000a00 */
[----:B------:R-:W5:Y:S01]  /*0070*/  LDC.64 R8, c[0x0][0x238] ;  /* 0x00008e00ff087b82 */ /* 0x000f620000000a00 */
[----:B-1----:R-:W-:-:S07]  /*0080*/  LOP3.LUT R0, R0, 0x7f, RZ, 0xc0, !PT ;  /* 0x0000007f00007812 */ /* 0x002fce00078ec0ff */
[----:B------:R-:W1:Y:S01]  /*0090*/  LDC.64 R4, c[0x0][0x240] ;  /* 0x00009000ff047b82 */ /* 0x000e620000000a00 */
[----:B---3--:R-:W-:Y:S02]  /*00a0*/  SHF.R.S32.HI R2, RZ, 0x18, R3 ;  /* 0x00000018ff027819 */ /* 0x008fe40000011403 */
[----:B------:R-:W-:Y:S02]  /*00b0*/  LEA R0, R3, R0, 0x7 ;  /* 0x0000000003007211 */ /* 0x000fe400078e38ff */
[----:B------:R-:W-:-:S03]  /*00c0*/  SGXT R3, R2, 0x1 ;  /* 0x000000010203781a */ /* 0x000fc60000000200 */
[----:B------:R-:W3:Y:S01]  /*00d0*/  LDC.64 R10, c[0x0][0x220] ;  /* 0x00008800ff0a7b82 */ /* 0x000ee20000000a00 */
[----:B------:R-:W-:-:S04]  /*00e0*/  LEA.HI R3, R3, R0, RZ, 0x7 ;  /* 0x0000000003037211 */ /* 0x000fc800078f38ff */
[----:B------:R-:W-:-:S04]  /*00f0*/  LOP3.LUT R3, R3, 0xffffff80, RZ, 0xc0, !PT ;  /* 0xffffff8003037812 */ /* 0x000fc800078ec0ff */
[----:B------:R-:W-:Y:S02]  /*0100*/  IADD3 R7, R0, -R3, RZ ;  /* 0x8000000300077210 */ /* 0x000fe40007ffe0ff */
[----:B------:R-:W1:Y:S03]  /*0110*/  LDC.64 R2, c[0x0][0x210] ;  /* 0x00008400ff027b82 */ /* 0x000e660000000a00 */
[----:B--2---:R-:W-:-:S05]  /*0120*/  IMAD.WIDE R14, R7, 0x4, R14 ;  /* 0x00000004070e7825 */ /* 0x004fca00078e020e */
[----:B------:R-:W2:Y:S01]  /*0130*/  LDG.E.EL R6, desc[UR4][R14.64] ;  /* 0x000000040e067981 */ /* 0x000ea2000c2e1900 */
[----:B----4-:R-:W-:-:S04]  /*0140*/  IMAD.WIDE R16, R7, 0x4, R16 ;  /* 0x0000000407107825 */ /* 0x010fc800078e0210 */
[----:B-----5:R-:W-:Y:S01]  /*0150*/  IMAD.WIDE R18, R7, 0x4, R18 ;  /* 0x0000000407127825 */ /* 0x020fe200078e0212 */
[----:B------:R-:W4:Y:S04]  /*0160*/  LDG.E.EL R12, desc[UR4][R16.64] ;  /* 0x00000004100c7981 */ /* 0x000f28000c2e1900 */
[----:B------:R-:W5:Y:S01]  /*0170*/  LDG.E.EL R13, desc[UR4][R18.64] ;  /* 0x00000004120d7981 */ /* 0x000f62000c2e1900 */
[----:B01----:R-:W-:-:S05]  /*0180*/  IMAD.WIDE R2, R0, 0x4, R2 ;  /* 0x0000000400027825 */ /* 0x003fca00078e0202 */
[----:B------:R-:W4:Y:S01]  /*0190*/  LDG.E R15, desc[UR4][R2.64] ;  /* 0x00000004020f7981 */ /* 0x000f22000c1e1900 */
[----:B------:R-:W-:-:S04]  /*01a0*/  IMAD.WIDE R8, R7, 0x4, R8 ;  /* 0x0000000407087825 */ /* 0x000fc800078e0208 */
[----:B------:R-:W-:Y:S02]  /*01b0*/  IMAD.WIDE R4, R7, 0x4, R4 ;  /* 0x0000000407047825 */ /* 0x000fe400078e0204 */
[----:B------:R0:W5:Y:S04]  /*01c0*/  LDG.E.EL R8, desc[UR4][R8.64] ;  /* 0x0000000408087981 */ /* 0x000168000c2e1900 */
[----:B------:R1:W5:Y:S01]  /*01d0*/  LDG.E.EL R7, desc[UR4][R4.64] ;  /* 0x0000000404077981 */ /* 0x000362000c2e1900 */
[----:B---3--:R-:W-:-:S06]  /*01e0*/  IMAD.WIDE R10, R0, 0x4, R10 ;  /* 0x00000004000a7825 */ /* 0x008fcc00078e020a */
[----:B------:R-:W3:Y:S01]  /*01f0*/  LDG.E R10, desc[UR4][R10.64] ;  /* 0x000000040a0a7981 */ /* 0x000ee2000c1e1900 */
[----:B0-----:R-:W-:Y:S01]  /*0200*/  HFMA2.MMA R9, -RZ, RZ, 1.625, 0 ;  /* 0x3e800000ff097435 */ /* 0x001fe200000001ff */
[----:B--2---:R-:W-:-:S04]  /*0210*/  FADD R6, R6, 9.9999997473787516356e-06 ;  /* 0x3727c5ac06067421 */ /* 0x004fc80000000000 */
[----:B------:R-:W0:Y:S02]  /*0220*/  MUFU.SQRT R14, R6 ;  /* 0x00000006000e7308 */ /* 0x000e240000002000 */
[C---:B0-----:R-:W-:Y:S02]  /*0230*/  FSETP.GT.AND P0, PT, R14.reuse, 8.50705917302346158658e+37, PT ;  /* 0x7e8000000e00780b */ /* 0x041fe40003f04000 */
[----:B------:R-:W-:-:S11]  /*0240*/  FSETP.GEU.AND P1, PT, R14, 1.175494350822287508e-38, PT ;  /* 0x008000000e00780b */ /* 0x000fd60003f2e000 */
[----:B------:R-:W-:-:S04]  /*0250*/  @P0 FMUL R14, R14, 0.25 ;  /* 0x3e8000000e0e0820 */ /* 0x000fc80000400000 */
[----:B------:R-:W-:-:S06]  /*0260*/  @!P1 FMUL R14, R14, 16777216 ;  /* 0x4b8000000e0e9820 */ /* 0x000fcc0000400000 */
[----:B------:R-:W0:Y:S01]  /*0270*/  MUFU.RCP R14, R14 ;  /* 0x0000000e000e7308 */ /* 0x000e220000001000 */
[----:B-1----:R-:W-:Y:S01]  /*0280*/  FSEL R5, R9, 1, P0 ;  /* 0x3f80000009057808 */ /* 0x002fe20000000000 */
[----:B----4-:R-:W-:-:S04]  /*0290*/  FADD R12, R15, R12 ;  /* 0x0000000c0f0c7221 */ /* 0x010fc80000000000 */
[----:B------:R-:W-:Y:S01]  /*02a0*/  @!P1 FMUL R5, R5, 16777216 ;  /* 0x4b80000005059820 */ /* 0x000fe20000400000 */
[----:B-----5:R-:W-:-:S03]  /*02b0*/  FADD R13, -R13, R12 ;  /* 0x0000000c0d0d7221 */ /* 0x020fc60000000100 */
[----:B0-----:R-:W-:Y:S02]  /*02c0*/  FMUL R16, R14, R5 ;  /* 0x000000050e107220 */ /* 0x001fe40000400000 */
[----:B------:R-:W0:Y:S02]  /*02d0*/  LDC.64 R4, c[0x0][0x248] ;  /* 0x00009200ff047b82 */ /* 0x000e240000000a00 */
[----:B------:R-:W-:-:S04]  /*02e0*/  FMUL R13, R13, R16 ;  /* 0x000000100d0d7220 */ /* 0x000fc80000400000 */
[----:B------:R-:W-:-:S05]  /*02f0*/  FFMA R7, R8, R13, R7 ;  /* 0x0000000d08077223 */ /* 0x000fca0000000007 */
[----:B------:R-:W-:-:S04]  /*0300*/  FSETP.GEU.AND P0, PT, R7, RZ, PT ;  /* 0x000000ff0700720b */ /* 0x000fc80003f0e000 */
[----:B------:R-:W-:-:S04]  /*0310*/  FSEL R7, R7, RZ, P0 ;  /* 0x000000ff07077208 */ /* 0x000fc80000000000 */
[----:B---3--:R-:W-:Y:S01]  /*0320*/  FSETP.GEU.AND P0, PT, R7, -R10, PT ;  /* 0x8000000a0700720b */ /* 0x008fe20003f0e000 */
[----:B------:R-:W-:Y:S01]  /*0330*/  FADD R6, R10, R7 ;  /* 0x000000070a067221 */ /* 0x000fe20000000000 */
[----:B0-----:R-:W-:-:S04]  /*0340*/  IMAD.WIDE R4, R0, 0x4, R4 ;  /* 0x0000000400047825 */ /* 0x001fc800078e0204 */
[----:B------:R-:W-:Y:S01]  /*0350*/  FSEL R7, R6, RZ, P0 ;  /* 0x000000ff06077208 */ /* 0x000fe20000000000 */
[----:B------:R-:W-:Y:S04]  /*0360*/  STG.E desc[UR4][R2.64], R12 ;  /* 0x0000000c02007986 */ /* 0x000fe8000c101904 */
[----:B------:R-:W-:Y:S01]  /*0370*/  STG.E desc[UR4][R4.64], R7 ;  /* 0x0000000704007986 */ /* 0x000fe2000c101904 */
[----:B------:R-:W-:Y:S05]  /*0380*/  EXIT ;  /* 0x000000000000794d */ /* 0x000fea0003800000 */
.L_x_0:
[----:B------:R-:W-:-:S00]  /*0390*/  BRA `(.L_x_0) ;  /* 0xfffffffc00fc7947 */ /* 0x000fc0000383ffff */
[----:B------:R-:W-:-:S00]  /*03a0*/  NOP ;  /* 0x0000000000007918 */ /* 0x000fc00000000000 */
        /* <DEDUP_REMOVED lines=13> */
.L_x_1:


//--------------------- .nv.global.init           --------------------------
	.section	.nv.global.init,"aw",@progbits
.nv.global.init:
	.type		_$_str,@object
	.size		_$_str,(_$_str_$_2 - _$_str)
_$_str:
        /*0000*/ 	.byte	0x5f, 0x5f, 0x43, 0x55, 0x44, 0x41, 0x5f, 0x46, 0x54, 0x5a, 0x00
	.type		_$_str_$_2,@object
	.size		_$_str_$_2,(.L_1 - _$_str_$_2)
_$_str_$_2:
        /*000b*/ 	.byte	0x5f, 0x5f, 0x43, 0x55, 0x44, 0x41, 0x5f, 0x50, 0x52, 0x45, 0x43, 0x5f, 0x53, 0x51, 0x52, 0x54
        /*001b*/ 	.byte	0x00
.L_1:


//--------------------- .nv.constant0.triton_poi_fused__native_batch_norm_legit_no_training_add_convolution_relu_14 --------------------------
	.section	.nv.constant0.triton_poi_fused__native_batch_norm_legit_no_training_add_convolution_relu_14,"a",@progbits
	.sectionflags	@""
	.align	4
.nv.constant0.triton_poi_fused__native_batch_norm_legit_no_training_add_convolution_relu_14:
	.zero		596
